//
// Generated by NVIDIA NVVM Compiler
//
// Compiler Build ID: CL-36424714
// Cuda compilation tools, release 13.0, V13.0.88
// Based on NVVM 20.0.0
//

.version 9.0
.target sm_100
.address_size 64

	// .globl	_Z10gpu_kernelPfS_S_i

.visible .entry _Z10gpu_kernelPfS_S_i(
	.param .u64 .ptr .align 1 _Z10gpu_kernelPfS_S_i_param_0,
	.param .u64 .ptr .align 1 _Z10gpu_kernelPfS_S_i_param_1,
	.param .u64 .ptr .align 1 _Z10gpu_kernelPfS_S_i_param_2,
	.param .u32 _Z10gpu_kernelPfS_S_i_param_3
)
{
	.reg .pred 	%p<2>;
	.reg .b32 	%r<6>;
	.reg .b32 	%f<4>;
	.reg .b64 	%rd<11>;

	ld.param.u64 	%rd1, [_Z10gpu_kernelPfS_S_i_param_0];
	ld.param.u64 	%rd2, [_Z10gpu_kernelPfS_S_i_param_1];
	ld.param.u64 	%rd3, [_Z10gpu_kernelPfS_S_i_param_2];
	ld.param.u32 	%r2, [_Z10gpu_kernelPfS_S_i_param_3];
	mov.u32 	%r3, %ntid.x;
	mov.u32 	%r4, %ctaid.x;
	mov.u32 	%r5, %tid.x;
	mad.lo.s32 	%r1, %r3, %r4, %r5;
	setp.ge.s32 	%p1, %r1, %r2;
	@%p1 bra 	$L__BB0_2;
	cvta.to.global.u64 	%rd4, %rd1;
	cvta.to.global.u64 	%rd5, %rd2;
	cvta.to.global.u64 	%rd6, %rd3;
	mul.wide.s32 	%rd7, %r1, 4;
	add.s64 	%rd8, %rd4, %rd7;
	ld.global.f32 	%f1, [%rd8];
	add.s64 	%rd9, %rd5, %rd7;
	ld.global.f32 	%f2, [%rd9];
	add.f32 	%f3, %f1, %f2;
	add.s64 	%rd10, %rd6, %rd7;
	st.global.f32 	[%rd10], %f3;
$L__BB0_2:
	ret;

}


// ===== COMPILED SASS (sm_100) =====

	.target	sm_100

	.elftype	@"ET_EXEC"


//--------------------- .note.nv.tkinfo           --------------------------
	.section	.note.nv.tkinfo,"",@"SHT_NOTE"
	.sectionflags	@"SHF_NOTE_NV_TKINFO"
	.tkinfo
        /*0018*/ 	.word	0x00000002
        /*0030*/ 	.string	""
        /*0030*/ 	.string	"ptxas"
        /*0030*/ 	.string	"Cuda compilation tools, release 13.0, V13.0.88"
        /*0030*/ 	.string	"Build cuda_13.0.r13.0/compiler.36424714_0"
        /*0030*/ 	.string	"-arch sm_100 -m 64 "



//--------------------- .note.nv.cuinfo           --------------------------
	.section	.note.nv.cuinfo,"",@"SHT_NOTE"
	.sectionflags	@"SHF_NOTE_NV_CUINFO"
        /*0018*/ 	.short	0x0002
        /*001a*/ 	.short	0x0064
        /*001c*/ 	.short	0x0082
	.zero		2


//--------------------- .nv.info                  --------------------------
	.section	.nv.info,"",@"SHT_CUDA_INFO"
	.align	4


	//----- nvinfo : EIATTR_REGCOUNT
	.align		4
        /*0000*/ 	.byte	0x04, 0x2f
        /*0002*/ 	.short	(.L_1 - .L_0)
	.align		4
.L_0:
        /*0004*/ 	.word	index@(_Z10gpu_kernelPfS_S_i)
        /*0008*/ 	.word	0x0000000c


	//----- nvinfo : EIATTR_FRAME_SIZE
	.align		4
.L_1:
        /*000c*/ 	.byte	0x04, 0x11
        /*000e*/ 	.short	(.L_3 - .L_2)
	.align		4
.L_2:
        /*0010*/ 	.word	index@(_Z10gpu_kernelPfS_S_i)
        /*0014*/ 	.word	0x00000000


	//----- nvinfo : EIATTR_MIN_STACK_SIZE
	.align		4
.L_3:
        /*0018*/ 	.byte	0x04, 0x12
        /*001a*/ 	.short	(.L_5 - .L_4)
	.align		4
.L_4:
        /*001c*/ 	.word	index@(_Z10gpu_kernelPfS_S_i)
        /*0020*/ 	.word	0x00000000
.L_5:


//--------------------- .nv.compat                --------------------------
	.section	.nv.compat,"",@"SHT_CUDA_COMPAT_INFO"
	.align	4
        /*0000*/ 	.byte	0x02, 0x09, 0x00, 0x00, 0x02, 0x02, 0x01, 0x00, 0x02, 0x05, 0x05, 0x00, 0x03, 0x07, 0x01, 0x01
        /*0010*/ 	.byte	0x02, 0x03, 0x00, 0x00, 0x02, 0x06, 0x01, 0x00, 0x04, 0x0b, 0x08, 0x00, 0x09, 0x00, 0x00, 0x00
        /*0020*/ 	.byte	0x00, 0x00, 0x00, 0x00


//--------------------- .nv.info._Z10gpu_kernelPfS_S_i --------------------------
	.section	.nv.info._Z10gpu_kernelPfS_S_i,"",@"SHT_CUDA_INFO"
	.sectionflags	@""
	.align	4


	//----- nvinfo : EIATTR_CUDA_API_VERSION
	.align		4
        /*0000*/ 	.byte	0x04, 0x37
        /*0002*/ 	.short	(.L_7 - .L_6)
.L_6:
        /*0004*/ 	.word	0x00000082


	//----- nvinfo : EIATTR_KPARAM_INFO
	.align		4
.L_7:
        /*0008*/ 	.byte	0x04, 0x17
        /*000a*/ 	.short	(.L_9 - .L_8)
.L_8:
        /*000c*/ 	.word	0x00000000
        /*0010*/ 	.short	0x0003
        /*0012*/ 	.short	0x0018
        /*0014*/ 	.byte	0x00, 0xf0, 0x11, 0x00


	//----- nvinfo : EIATTR_KPARAM_INFO
	.align		4
.L_9:
        /*0018*/ 	.byte	0x04, 0x17
        /*001a*/ 	.short	(.L_11 - .L_10)
.L_10:
        /*001c*/ 	.word	0x00000000
        /*0020*/ 	.short	0x0002
        /*0022*/ 	.short	0x0010
        /*0024*/ 	.byte	0x00, 0xf5, 0x21, 0x00


	//----- nvinfo : EIATTR_KPARAM_INFO
	.align		4
.L_11:
        /*0028*/ 	.byte	0x04, 0x17
        /*002a*/ 	.short	(.L_13 - .L_12)
.L_12:
        /*002c*/ 	.word	0x00000000
        /*0030*/ 	.short	0x0001
        /*0032*/ 	.short	0x0008
        /*0034*/ 	.byte	0x00, 0xf5, 0x21, 0x00


	//----- nvinfo : EIATTR_KPARAM_INFO
	.align		4
.L_13:
        /*0038*/ 	.byte	0x04, 0x17
        /*003a*/ 	.short	(.L_15 - .L_14)
.L_14:
        /*003c*/ 	.word	0x00000000
        /*0040*/ 	.short	0x0000
        /*0042*/ 	.short	0x0000
        /*0044*/ 	.byte	0x00, 0xf5, 0x21, 0x00


	//----- nvinfo : EIATTR_SPARSE_MMA_MASK
	.align		4
.L_15:
        /*0048*/ 	.byte	0x03, 0x50
        /*004a*/ 	.short	0x0000


	//----- nvinfo : EIATTR_MAXREG_COUNT
	.align		4
        /*004c*/ 	.byte	0x03, 0x1b
        /*004e*/ 	.short	0x00ff


	//----- nvinfo : EIATTR_MERCURY_ISA_VERSION
	.align		4
        /*0050*/ 	.byte	0x03, 0x5f
        /*0052*/ 	.short	0x0101


	//----- nvinfo : EIATTR_VRC_CTA_INIT_COUNT
	.align		4
        /*0054*/ 	.byte	0x02, 0x4a
	.zero		1
	.zero		1


	//----- nvinfo : EIATTR_EXIT_INSTR_OFFSETS
	.align		4
        /*0058*/ 	.byte	0x04, 0x1c
        /*005a*/ 	.short	(.L_17 - .L_16)


	//   ....[0]....
.L_16:
        /*005c*/ 	.word	0x00000070


	//   ....[1]....
        /*0060*/ 	.word	0x00000130


	//----- nvinfo : EIATTR_CBANK_PARAM_SIZE
	.align		4
.L_17:
        /*0064*/ 	.byte	0x03, 0x19
        /*0066*/ 	.short	0x001c


	//----- nvinfo : EIATTR_PARAM_CBANK
	.align		4
        /*0068*/ 	.byte	0x04, 0x0a
        /*006a*/ 	.short	(.L_19 - .L_18)
	.align		4
.L_18:
        /*006c*/ 	.word	index@(.nv.constant0._Z10gpu_kernelPfS_S_i)
        /*0070*/ 	.short	0x0380
        /*0072*/ 	.short	0x001c


	//----- nvinfo : EIATTR_SW_WAR
	.align		4
.L_19:
        /*0074*/ 	.byte	0x04, 0x36
        /*0076*/ 	.short	(.L_21 - .L_20)
.L_20:
        /*0078*/ 	.word	0x00000008
.L_21:


//--------------------- .nv.callgraph             --------------------------
	.section	.nv.callgraph,"",@"SHT_CUDA_CALLGRAPH"
	.align	4
	.sectionentsize	8
	.align		4
        /*0000*/ 	.word	0x00000000
	.align		4
        /*0004*/ 	.word	0xffffffff
	.align		4
        /*0008*/ 	.word	0x00000000
	.align		4
        /*000c*/ 	.word	0xfffffffe
	.align		4
        /*0010*/ 	.word	0x00000000
	.align		4
        /*0014*/ 	.word	0xfffffffd
	.align		4
        /*0018*/ 	.word	0x00000000
	.align		4
        /*001c*/ 	.word	0xfffffffc


//--------------------- .text._Z10gpu_kernelPfS_S_i --------------------------
	.section	.text._Z10gpu_kernelPfS_S_i,"ax",@progbits
	.align	128
        .global         _Z10gpu_kernelPfS_S_i
        .type           _Z10gpu_kernelPfS_S_i,@function
        .size           _Z10gpu_kernelPfS_S_i,(.L_x_1 - _Z10gpu_kernelPfS_S_i)
        .other          _Z10gpu_kernelPfS_S_i,@"STO_CUDA_ENTRY STV_DEFAULT"
_Z10gpu_kernelPfS_S_i:
.text._Z10gpu_kernelPfS_S_i:
[----:B------:R-:W-:Y:S01]  /*0000*/  LDC R1, c[0x0][0x37c] ;  /* 0x0000df00ff017b82 */ /* 0x000fe20000000800 */
[----:B------:R-:W0:Y:S01]  /*0010*/  S2R R9, SR_CTAID.X ;  /* 0x0000000000097919 */ /* 0x000e220000002500 */
[----:B------:R-:W0:Y:S01]  /*0020*/  LDCU UR4, c[0x0][0x360] ;  /* 0x00006c00ff0477ac */ /* 0x000e220008000800 */
[----:B------:R-:W0:Y:S01]  /*0030*/  S2R R0, SR_TID.X ;  /* 0x0000000000007919 */ /* 0x000e220000002100 */
[----:B------:R-:W1:Y:S01]  /*0040*/  LDCU UR5, c[0x0][0x398] ;  /* 0x00007300ff0577ac */ /* 0x000e620008000800 */
[----:B0-----:R-:W-:-:S05]  /*0050*/  IMAD R9, R9, UR4, R0 ;  /* 0x0000000409097c24 */ /* 0x001fca000f8e0200 */
[----:B-1----:R-:W-:-:S13]  /*0060*/  ISETP.GE.AND P0, PT, R9, UR5, PT ;  /* 0x0000000509007c0c */ /* 0x002fda000bf06270 */
[----:B------:R-:W-:Y:S05]  /*0070*/  @P0 EXIT ;  /* 0x000000000000094d */ /* 0x000fea0003800000 */
[----:B------:R-:W0:Y:S01]  /*0080*/  LDC.64 R2, c[0x0][0x380] ;  /* 0x0000e000ff027b82 */ /* 0x000e220000000a00 */
[----:B------:R-:W1:Y:S07]  /*0090*/  LDCU.64 UR4, c[0x0][0x358] ;  /* 0x00006b00ff0477ac */ /* 0x000e6e0008000a00 */
[----:B------:R-:W2:Y:S08]  /*00a0*/  LDC.64 R4, c[0x0][0x388] ;  /* 0x0000e200ff047b82 */ /* 0x000eb00000000a00 */
[----:B------:R-:W3:Y:S01]  /*00b0*/  LDC.64 R6, c[0x0][0x390] ;  /* 0x0000e400ff067b82 */ /* 0x000ee20000000a00 */
[----:B0-----:R-:W-:-:S06]  /*00c0*/  IMAD.WIDE R2, R9, 0x4, R2 ;  /* 0x0000000409027825 */ /* 0x001fcc00078e0202 */
[----:B-1----:R-:W4:Y:S01]  /*00d0*/  LDG.E R2, desc[UR4][R2.64] ;  /* 0x0000000402027981 */ /* 0x002f22000c1e1900 */
[----:B--2---:R-:W-:-:S06]  /*00e0*/  IMAD.WIDE R4, R9, 0x4, R4 ;  /* 0x0000000409047825 */ /* 0x004fcc00078e0204 */
[----:B------:R-:W4:Y:S01]  /*00f0*/  LDG.E R5, desc[UR4][R4.64] ;  /* 0x0000000404057981 */ /* 0x000f22000c1e1900 */
[----:B---3--:R-:W-:-:S04]  /*0100*/  IMAD.WIDE R6, R9, 0x4, R6 ;  /* 0x0000000409067825 */ /* 0x008fc800078e0206 */
[----:B----4-:R-:W-:-:S05]  /*0110*/  FADD R9, R2, R5 ;  /* 0x0000000502097221 */ /* 0x010fca0000000000 */
[----:B------:R-:W-:Y:S01]  /*0120*/  STG.E desc[UR4][R6.64], R9 ;  /* 0x0000000906007986 */ /* 0x000fe2000c101904 */
[----:B------:R-:W-:Y:S05]  /*0130*/  EXIT ;  /* 0x000000000000794d */ /* 0x000fea0003800000 */
.L_x_0:
[----:B------:R-:W-:-:S00]  /*0140*/  BRA `(.L_x_0) ;  /* 0xfffffffc00fc7947 */ /* 0x000fc0000383ffff */
[----:B------:R-:W-:-:S00]  /*0150*/  NOP ;  /* 0x0000000000007918 */ /* 0x000fc00000000000 */
        /* <DEDUP_REMOVED lines=10> */
.L_x_1:


//--------------------- .nv.shared.reserved.0     --------------------------
	.section	.nv.shared.reserved.0,"aw",@nobits
	.weak		__nv_reservedSMEM_offset_0_alias
	.size		__nv_reservedSMEM_offset_0_alias, 0, 64
	.other		__nv_reservedSMEM_offset_0_alias,@"STO_CUDA_RESERVED_SHARED STV_DEFAULT"
__nv_reservedSMEM_offset_0_alias:
	.zero		0
	.zero		64


//--------------------- .nv.constant0._Z10gpu_kernelPfS_S_i --------------------------
	.section	.nv.constant0._Z10gpu_kernelPfS_S_i,"a",@progbits
	.sectionflags	@""
	.align	4
.nv.constant0._Z10gpu_kernelPfS_S_i:
	.zero		924


//--------------------- SYMBOLS --------------------------

	.type		.nv.reservedSmem.offset0,@object
	.size		.nv.reservedSmem.offset0,0x4
